//
// Generated by NVIDIA NVVM Compiler
//
// Compiler Build ID: CL-36424714
// Cuda compilation tools, release 13.0, V13.0.88
// Based on NVVM 20.0.0
//

.version 9.0
.target sm_100
.address_size 64

	// .globl	_Z3sumPfS_S_i

.visible .entry _Z3sumPfS_S_i(
	.param .u64 .ptr .align 1 _Z3sumPfS_S_i_param_0,
	.param .u64 .ptr .align 1 _Z3sumPfS_S_i_param_1,
	.param .u64 .ptr .align 1 _Z3sumPfS_S_i_param_2,
	.param .u32 _Z3sumPfS_S_i_param_3
)
{
	.reg .pred 	%p<2>;
	.reg .b32 	%r<12>;
	.reg .b32 	%f<4>;
	.reg .b64 	%rd<11>;

	ld.param.u64 	%rd1, [_Z3sumPfS_S_i_param_0];
	ld.param.u64 	%rd2, [_Z3sumPfS_S_i_param_1];
	ld.param.u64 	%rd3, [_Z3sumPfS_S_i_param_2];
	ld.param.u32 	%r2, [_Z3sumPfS_S_i_param_3];
	mov.u32 	%r3, %ctaid.x;
	mov.u32 	%r4, %ntid.x;
	mov.u32 	%r5, %tid.x;
	mov.u32 	%r6, %ctaid.y;
	mov.u32 	%r7, %ntid.y;
	mov.u32 	%r8, %tid.y;
	mad.lo.s32 	%r9, %r6, %r7, %r8;
	mov.u32 	%r10, %nctaid.x;
	mad.lo.s32 	%r11, %r9, %r10, %r3;
	mad.lo.s32 	%r1, %r11, %r4, %r5;
	setp.ge.s32 	%p1, %r1, %r2;
	@%p1 bra 	$L__BB0_2;
	cvta.to.global.u64 	%rd4, %rd1;
	cvta.to.global.u64 	%rd5, %rd2;
	cvta.to.global.u64 	%rd6, %rd3;
	mul.wide.s32 	%rd7, %r1, 4;
	add.s64 	%rd8, %rd4, %rd7;
	ld.global.f32 	%f1, [%rd8];
	add.s64 	%rd9, %rd5, %rd7;
	ld.global.f32 	%f2, [%rd9];
	add.f32 	%f3, %f1, %f2;
	add.s64 	%rd10, %rd6, %rd7;
	st.global.f32 	[%rd10], %f3;
$L__BB0_2:
	ret;

}


// ===== COMPILED SASS (sm_100) =====

	.target	sm_100

	.elftype	@"ET_EXEC"


//--------------------- .note.nv.tkinfo           --------------------------
	.section	.note.nv.tkinfo,"",@"SHT_NOTE"
	.sectionflags	@"SHF_NOTE_NV_TKINFO"
	.tkinfo
        /*0018*/ 	.word	0x00000002
        /*0030*/ 	.string	""
        /*0030*/ 	.string	"ptxas"
        /*0030*/ 	.string	"Cuda compilation tools, release 13.0, V13.0.88"
        /*0030*/ 	.string	"Build cuda_13.0.r13.0/compiler.36424714_0"
        /*0030*/ 	.string	"-arch sm_100 -m 64 "



//--------------------- .note.nv.cuinfo           --------------------------
	.section	.note.nv.cuinfo,"",@"SHT_NOTE"
	.sectionflags	@"SHF_NOTE_NV_CUINFO"
        /*0018*/ 	.short	0x0002
        /*001a*/ 	.short	0x0064
        /*001c*/ 	.short	0x0082
	.zero		2


//--------------------- .nv.info                  --------------------------
	.section	.nv.info,"",@"SHT_CUDA_INFO"
	.align	4


	//----- nvinfo : EIATTR_REGCOUNT
	.align		4
        /*0000*/ 	.byte	0x04, 0x2f
        /*0002*/ 	.short	(.L_1 - .L_0)
	.align		4
.L_0:
        /*0004*/ 	.word	index@(_Z3sumPfS_S_i)
        /*0008*/ 	.word	0x0000000c


	//----- nvinfo : EIATTR_FRAME_SIZE
	.align		4
.L_1:
        /*000c*/ 	.byte	0x04, 0x11
        /*000e*/ 	.short	(.L_3 - .L_2)
	.align		4
.L_2:
        /*0010*/ 	.word	index@(_Z3sumPfS_S_i)
        /*0014*/ 	.word	0x00000000


	//----- nvinfo : EIATTR_MIN_STACK_SIZE
	.align		4
.L_3:
        /*0018*/ 	.byte	0x04, 0x12
        /*001a*/ 	.short	(.L_5 - .L_4)
	.align		4
.L_4:
        /*001c*/ 	.word	index@(_Z3sumPfS_S_i)
        /*0020*/ 	.word	0x00000000
.L_5:


//--------------------- .nv.compat                --------------------------
	.section	.nv.compat,"",@"SHT_CUDA_COMPAT_INFO"
	.align	4
        /*0000*/ 	.byte	0x02, 0x09, 0x00, 0x00, 0x02, 0x02, 0x01, 0x00, 0x02, 0x05, 0x05, 0x00, 0x03, 0x07, 0x01, 0x01
        /*0010*/ 	.byte	0x02, 0x03, 0x00, 0x00, 0x02, 0x06, 0x01, 0x00, 0x04, 0x0b, 0x08, 0x00, 0x09, 0x00, 0x00, 0x00
        /*0020*/ 	.byte	0x00, 0x00, 0x00, 0x00


//--------------------- .nv.info._Z3sumPfS_S_i    --------------------------
	.section	.nv.info._Z3sumPfS_S_i,"",@"SHT_CUDA_INFO"
	.sectionflags	@""
	.align	4


	//----- nvinfo : EIATTR_CUDA_API_VERSION
	.align		4
        /*0000*/ 	.byte	0x04, 0x37
        /*0002*/ 	.short	(.L_7 - .L_6)
.L_6:
        /*0004*/ 	.word	0x00000082


	//----- nvinfo : EIATTR_KPARAM_INFO
	.align		4
.L_7:
        /*0008*/ 	.byte	0x04, 0x17
        /*000a*/ 	.short	(.L_9 - .L_8)
.L_8:
        /*000c*/ 	.word	0x00000000
        /*0010*/ 	.short	0x0003
        /*0012*/ 	.short	0x0018
        /*0014*/ 	.byte	0x00, 0xf0, 0x11, 0x00


	//----- nvinfo : EIATTR_KPARAM_INFO
	.align		4
.L_9:
        /*0018*/ 	.byte	0x04, 0x17
        /*001a*/ 	.short	(.L_11 - .L_10)
.L_10:
        /*001c*/ 	.word	0x00000000
        /*0020*/ 	.short	0x0002
        /*0022*/ 	.short	0x0010
        /*0024*/ 	.byte	0x00, 0xf5, 0x21, 0x00


	//----- nvinfo : EIATTR_KPARAM_INFO
	.align		4
.L_11:
        /*0028*/ 	.byte	0x04, 0x17
        /*002a*/ 	.short	(.L_13 - .L_12)
.L_12:
        /*002c*/ 	.word	0x00000000
        /*0030*/ 	.short	0x0001
        /*0032*/ 	.short	0x0008
        /*0034*/ 	.byte	0x00, 0xf5, 0x21, 0x00


	//----- nvinfo : EIATTR_KPARAM_INFO
	.align		4
.L_13:
        /*0038*/ 	.byte	0x04, 0x17
        /*003a*/ 	.short	(.L_15 - .L_14)
.L_14:
        /*003c*/ 	.word	0x00000000
        /*0040*/ 	.short	0x0000
        /*0042*/ 	.short	0x0000
        /*0044*/ 	.byte	0x00, 0xf5, 0x21, 0x00


	//----- nvinfo : EIATTR_SPARSE_MMA_MASK
	.align		4
.L_15:
        /*0048*/ 	.byte	0x03, 0x50
        /*004a*/ 	.short	0x0000


	//----- nvinfo : EIATTR_MAXREG_COUNT
	.align		4
        /*004c*/ 	.byte	0x03, 0x1b
        /*004e*/ 	.short	0x00ff


	//----- nvinfo : EIATTR_MERCURY_ISA_VERSION
	.align		4
        /*0050*/ 	.byte	0x03, 0x5f
        /*0052*/ 	.short	0x0101


	//----- nvinfo : EIATTR_VRC_CTA_INIT_COUNT
	.align		4
        /*0054*/ 	.byte	0x02, 0x4a
	.zero		1
	.zero		1


	//----- nvinfo : EIATTR_EXIT_INSTR_OFFSETS
	.align		4
        /*0058*/ 	.byte	0x04, 0x1c
        /*005a*/ 	.short	(.L_17 - .L_16)


	//   ....[0]....
.L_16:
        /*005c*/ 	.word	0x000000d0


	//   ....[1]....
        /*0060*/ 	.word	0x00000190


	//----- nvinfo : EIATTR_CBANK_PARAM_SIZE
	.align		4
.L_17:
        /*0064*/ 	.byte	0x03, 0x19
        /*0066*/ 	.short	0x001c


	//----- nvinfo : EIATTR_PARAM_CBANK
	.align		4
        /*0068*/ 	.byte	0x04, 0x0a
        /*006a*/ 	.short	(.L_19 - .L_18)
	.align		4
.L_18:
        /*006c*/ 	.word	index@(.nv.constant0._Z3sumPfS_S_i)
        /*0070*/ 	.short	0x0380
        /*0072*/ 	.short	0x001c


	//----- nvinfo : EIATTR_SW_WAR
	.align		4
.L_19:
        /*0074*/ 	.byte	0x04, 0x36
        /*0076*/ 	.short	(.L_21 - .L_20)
.L_20:
        /*0078*/ 	.word	0x00000008
.L_21:


//--------------------- .nv.callgraph             --------------------------
	.section	.nv.callgraph,"",@"SHT_CUDA_CALLGRAPH"
	.align	4
	.sectionentsize	8
	.align		4
        /*0000*/ 	.word	0x00000000
	.align		4
        /*0004*/ 	.word	0xffffffff
	.align		4
        /*0008*/ 	.word	0x00000000
	.align		4
        /*000c*/ 	.word	0xfffffffe
	.align		4
        /*0010*/ 	.word	0x00000000
	.align		4
        /*0014*/ 	.word	0xfffffffd
	.align		4
        /*0018*/ 	.word	0x00000000
	.align		4
        /*001c*/ 	.word	0xfffffffc


//--------------------- .text._Z3sumPfS_S_i       --------------------------
	.section	.text._Z3sumPfS_S_i,"ax",@progbits
	.align	128
        .global         _Z3sumPfS_S_i
        .type           _Z3sumPfS_S_i,@function
        .size           _Z3sumPfS_S_i,(.L_x_1 - _Z3sumPfS_S_i)
        .other          _Z3sumPfS_S_i,@"STO_CUDA_ENTRY STV_DEFAULT"
_Z3sumPfS_S_i:
.text._Z3sumPfS_S_i:
[----:B------:R-:W-:Y:S01]  /*0000*/  LDC R1, c[0x0][0x37c] ;  /* 0x0000df00ff017b82 */ /* 0x000fe20000000800 */
[----:B------:R-:W0:Y:S01]  /*0010*/  S2R R3, SR_TID.Y ;  /* 0x0000000000037919 */ /* 0x000e220000002200 */
[----:B------:R-:W1:Y:S06]  /*0020*/  LDCU UR5, c[0x0][0x360] ;  /* 0x00006c00ff0577ac */ /* 0x000e6c0008000800 */
[----:B------:R-:W0:Y:S01]  /*0030*/  S2UR UR6, SR_CTAID.Y ;  /* 0x00000000000679c3 */ /* 0x000e220000002600 */
[----:B------:R-:W1:Y:S01]  /*0040*/  S2R R9, SR_TID.X ;  /* 0x0000000000097919 */ /* 0x000e620000002100 */
[----:B------:R-:W2:Y:S06]  /*0050*/  LDCU UR7, c[0x0][0x398] ;  /* 0x00007300ff0777ac */ /* 0x000eac0008000800 */
[----:B------:R-:W0:Y:S08]  /*0060*/  LDC R0, c[0x0][0x364] ;  /* 0x0000d900ff007b82 */ /* 0x000e300000000800 */
[----:B------:R-:W3:Y:S08]  /*0070*/  S2UR UR4, SR_CTAID.X ;  /* 0x00000000000479c3 */ /* 0x000ef00000002500 */
[----:B------:R-:W3:Y:S01]  /*0080*/  LDC R5, c[0x0][0x370] ;  /* 0x0000dc00ff057b82 */ /* 0x000ee20000000800 */
[----:B0-----:R-:W-:-:S04]  /*0090*/  IMAD R0, R0, UR6, R3 ;  /* 0x0000000600007c24 */ /* 0x001fc8000f8e0203 */
[----:B---3--:R-:W-:-:S04]  /*00a0*/  IMAD R0, R0, R5, UR4 ;  /* 0x0000000400007e24 */ /* 0x008fc8000f8e0205 */
[----:B-1----:R-:W-:-:S05]  /*00b0*/  IMAD R9, R0, UR5, R9 ;  /* 0x0000000500097c24 */ /* 0x002fca000f8e0209 */
[----:B--2---:R-:W-:-:S13]  /*00c0*/  ISETP.GE.AND P0, PT, R9, UR7, PT ;  /* 0x0000000709007c0c */ /* 0x004fda000bf06270 */
[----:B------:R-:W-:Y:S05]  /*00d0*/  @P0 EXIT ;  /* 0x000000000000094d */ /* 0x000fea0003800000 */
[----:B------:R-:W0:Y:S01]  /*00e0*/  LDC.64 R2, c[0x0][0x380] ;  /* 0x0000e000ff027b82 */ /* 0x000e220000000a00 */
[----:B------:R-:W1:Y:S07]  /*00f0*/  LDCU.64 UR4, c[0x0][0x358] ;  /* 0x00006b00ff0477ac */ /* 0x000e6e0008000a00 */
[----:B------:R-:W2:Y:S08]  /*0100*/  LDC.64 R4, c[0x0][0x388] ;  /* 0x0000e200ff047b82 */ /* 0x000eb00000000a00 */
[----:B------:R-:W3:Y:S01]  /*0110*/  LDC.64 R6, c[0x0][0x390] ;  /* 0x0000e400ff067b82 */ /* 0x000ee20000000a00 */
[----:B0-----:R-:W-:-:S06]  /*0120*/  IMAD.WIDE R2, R9, 0x4, R2 ;  /* 0x0000000409027825 */ /* 0x001fcc00078e0202 */
[----:B-1----:R-:W4:Y:S01]  /*0130*/  LDG.E R2, desc[UR4][R2.64] ;  /* 0x0000000402027981 */ /* 0x002f22000c1e1900 */
[----:B--2---:R-:W-:-:S06]  /*0140*/  IMAD.WIDE R4, R9, 0x4, R4 ;  /* 0x0000000409047825 */ /* 0x004fcc00078e0204 */
[----:B------:R-:W4:Y:S01]  /*0150*/  LDG.E R5, desc[UR4][R4.64] ;  /* 0x0000000404057981 */ /* 0x000f22000c1e1900 */
[----:B---3--:R-:W-:-:S04]  /*0160*/  IMAD.WIDE R6, R9, 0x4, R6 ;  /* 0x0000000409067825 */ /* 0x008fc800078e0206 */
[----:B----4-:R-:W-:-:S05]  /*0170*/  FADD R9, R2, R5 ;  /* 0x0000000502097221 */ /* 0x010fca0000000000 */
[----:B------:R-:W-:Y:S01]  /*0180*/  STG.E desc[UR4][R6.64], R9 ;  /* 0x0000000906007986 */ /* 0x000fe2000c101904 */
[----:B------:R-:W-:Y:S05]  /*0190*/  EXIT ;  /* 0x000000000000794d */ /* 0x000fea0003800000 */
.L_x_0:
[----:B------:R-:W-:-:S00]  /*01a0*/  BRA `(.L_x_0) ;  /* 0xfffffffc00fc7947 */ /* 0x000fc0000383ffff */
[----:B------:R-:W-:-:S00]  /*01b0*/  NOP ;  /* 0x0000000000007918 */ /* 0x000fc00000000000 */
        /* <DEDUP_REMOVED lines=12> */
.L_x_1:


//--------------------- .nv.shared.reserved.0     --------------------------
	.section	.nv.shared.reserved.0,"aw",@nobits
	.weak		__nv_reservedSMEM_offset_0_alias
	.size		__nv_reservedSMEM_offset_0_alias, 0, 64
	.other		__nv_reservedSMEM_offset_0_alias,@"STO_CUDA_RESERVED_SHARED STV_DEFAULT"
__nv_reservedSMEM_offset_0_alias:
	.zero		0
	.zero		64


//--------------------- .nv.constant0._Z3sumPfS_S_i --------------------------
	.section	.nv.constant0._Z3sumPfS_S_i,"a",@progbits
	.sectionflags	@""
	.align	4
.nv.constant0._Z3sumPfS_S_i:
	.zero		924


//--------------------- SYMBOLS --------------------------

	.type		.nv.reservedSmem.offset0,@object
	.size		.nv.reservedSmem.offset0,0x4
